//
// Generated by NVIDIA NVVM Compiler
//
// Compiler Build ID: CL-36424714
// Cuda compilation tools, release 13.0, V13.0.88
// Based on NVVM 20.0.0
//

.version 9.0
.target sm_100
.address_size 64

	// .globl	_Z27non_conflicting_bank_accessPfS_
// _ZZ27non_conflicting_bank_accessPfS_E4data has been demoted
// _ZZ23conflicting_bank_accessPfS_E4data has been demoted

.visible .entry _Z27non_conflicting_bank_accessPfS_(
	.param .u64 .ptr .align 1 _Z27non_conflicting_bank_accessPfS__param_0,
	.param .u64 .ptr .align 1 _Z27non_conflicting_bank_accessPfS__param_1
)
{
	.reg .b32 	%r<10>;
	.reg .b32 	%f<3>;
	.reg .b64 	%rd<8>;
	// demoted variable
	.shared .align 4 .b8 _ZZ27non_conflicting_bank_accessPfS_E4data[4096];
	ld.param.u64 	%rd1, [_Z27non_conflicting_bank_accessPfS__param_0];
	ld.param.u64 	%rd2, [_Z27non_conflicting_bank_accessPfS__param_1];
	cvta.to.global.u64 	%rd3, %rd2;
	cvta.to.global.u64 	%rd4, %rd1;
	mov.u32 	%r1, %tid.x;
	mov.u32 	%r2, %tid.y;
	shl.b32 	%r3, %r2, 5;
	add.s32 	%r4, %r3, %r1;
	mul.wide.u32 	%rd5, %r4, 4;
	add.s64 	%rd6, %rd4, %rd5;
	ld.global.f32 	%f1, [%rd6];
	shl.b32 	%r5, %r2, 7;
	mov.u32 	%r6, _ZZ27non_conflicting_bank_accessPfS_E4data;
	add.s32 	%r7, %r6, %r5;
	shl.b32 	%r8, %r1, 2;
	add.s32 	%r9, %r7, %r8;
	st.shared.f32 	[%r9], %f1;
	bar.sync 	0;
	ld.shared.f32 	%f2, [%r9];
	add.s64 	%rd7, %rd3, %rd5;
	st.global.f32 	[%rd7], %f2;
	ret;

}
	// .globl	_Z23conflicting_bank_accessPfS_
.visible .entry _Z23conflicting_bank_accessPfS_(
	.param .u64 .ptr .align 1 _Z23conflicting_bank_accessPfS__param_0,
	.param .u64 .ptr .align 1 _Z23conflicting_bank_accessPfS__param_1
)
{
	.reg .b32 	%r<11>;
	.reg .b32 	%f<3>;
	.reg .b64 	%rd<8>;
	// demoted variable
	.shared .align 4 .b8 _ZZ23conflicting_bank_accessPfS_E4data[4096];
	ld.param.u64 	%rd1, [_Z23conflicting_bank_accessPfS__param_0];
	ld.param.u64 	%rd2, [_Z23conflicting_bank_accessPfS__param_1];
	cvta.to.global.u64 	%rd3, %rd2;
	cvta.to.global.u64 	%rd4, %rd1;
	mov.u32 	%r1, %tid.x;
	mov.u32 	%r2, %tid.y;
	shl.b32 	%r3, %r2, 5;
	add.s32 	%r4, %r3, %r1;
	mul.wide.u32 	%rd5, %r4, 4;
	add.s64 	%rd6, %rd4, %rd5;
	ld.global.f32 	%f1, [%rd6];
	shl.b32 	%r5, %r2, 7;
	mov.u32 	%r6, _ZZ23conflicting_bank_accessPfS_E4data;
	add.s32 	%r7, %r6, %r5;
	shl.b32 	%r8, %r1, 3;
	and.b32  	%r9, %r8, 120;
	add.s32 	%r10, %r7, %r9;
	st.shared.f32 	[%r10], %f1;
	bar.sync 	0;
	ld.shared.f32 	%f2, [%r10];
	add.s64 	%rd7, %rd3, %rd5;
	st.global.f32 	[%rd7], %f2;
	ret;

}


// ===== COMPILED SASS (sm_100) =====

	.target	sm_100

	.elftype	@"ET_EXEC"


//--------------------- .note.nv.tkinfo           --------------------------
	.section	.note.nv.tkinfo,"",@"SHT_NOTE"
	.sectionflags	@"SHF_NOTE_NV_TKINFO"
	.tkinfo
        /*0018*/ 	.word	0x00000002
        /*0030*/ 	.string	""
        /*0030*/ 	.string	"ptxas"
        /*0030*/ 	.string	"Cuda compilation tools, release 13.0, V13.0.88"
        /*0030*/ 	.string	"Build cuda_13.0.r13.0/compiler.36424714_0"
        /*0030*/ 	.string	"-arch sm_100 -m 64 "



//--------------------- .note.nv.cuinfo           --------------------------
	.section	.note.nv.cuinfo,"",@"SHT_NOTE"
	.sectionflags	@"SHF_NOTE_NV_CUINFO"
        /*0018*/ 	.short	0x0002
        /*001a*/ 	.short	0x0064
        /*001c*/ 	.short	0x0082
	.zero		2


//--------------------- .nv.info                  --------------------------
	.section	.nv.info,"",@"SHT_CUDA_INFO"
	.align	4


	//----- nvinfo : EIATTR_REGCOUNT
	.align		4
        /*0000*/ 	.byte	0x04, 0x2f
        /*0002*/ 	.short	(.L_1 - .L_0)
	.align		4
.L_0:
        /*0004*/ 	.word	index@(_Z27non_conflicting_bank_accessPfS_)
        /*0008*/ 	.word	0x0000000e


	//----- nvinfo : EIATTR_FRAME_SIZE
	.align		4
.L_1:
        /*000c*/ 	.byte	0x04, 0x11
        /*000e*/ 	.short	(.L_3 - .L_2)
	.align		4
.L_2:
        /*0010*/ 	.word	index@(_Z27non_conflicting_bank_accessPfS_)
        /*0014*/ 	.word	0x00000000


	//----- nvinfo : EIATTR_REGCOUNT
	.align		4
.L_3:
        /*0018*/ 	.byte	0x04, 0x2f
        /*001a*/ 	.short	(.L_5 - .L_4)
	.align		4
.L_4:
        /*001c*/ 	.word	index@(_Z23conflicting_bank_accessPfS_)
        /*0020*/ 	.word	0x0000000c


	//----- nvinfo : EIATTR_FRAME_SIZE
	.align		4
.L_5:
        /*0024*/ 	.byte	0x04, 0x11
        /*0026*/ 	.short	(.L_7 - .L_6)
	.align		4
.L_6:
        /*0028*/ 	.word	index@(_Z23conflicting_bank_accessPfS_)
        /*002c*/ 	.word	0x00000000


	//----- nvinfo : EIATTR_MIN_STACK_SIZE
	.align		4
.L_7:
        /*0030*/ 	.byte	0x04, 0x12
        /*0032*/ 	.short	(.L_9 - .L_8)
	.align		4
.L_8:
        /*0034*/ 	.word	index@(_Z23conflicting_bank_accessPfS_)
        /*0038*/ 	.word	0x00000000


	//----- nvinfo : EIATTR_MIN_STACK_SIZE
	.align		4
.L_9:
        /*003c*/ 	.byte	0x04, 0x12
        /*003e*/ 	.short	(.L_11 - .L_10)
	.align		4
.L_10:
        /*0040*/ 	.word	index@(_Z27non_conflicting_bank_accessPfS_)
        /*0044*/ 	.word	0x00000000
.L_11:


//--------------------- .nv.compat                --------------------------
	.section	.nv.compat,"",@"SHT_CUDA_COMPAT_INFO"
	.align	4
        /*0000*/ 	.byte	0x02, 0x09, 0x00, 0x00, 0x02, 0x02, 0x01, 0x00, 0x02, 0x05, 0x05, 0x00, 0x03, 0x07, 0x01, 0x01
        /*0010*/ 	.byte	0x02, 0x03, 0x00, 0x00, 0x02, 0x06, 0x01, 0x00, 0x04, 0x0b, 0x08, 0x00, 0x09, 0x00, 0x00, 0x00
        /*0020*/ 	.byte	0x00, 0x00, 0x00, 0x00


//--------------------- .nv.info._Z23conflicting_bank_accessPfS_ --------------------------
	.section	.nv.info._Z23conflicting_bank_accessPfS_,"",@"SHT_CUDA_INFO"
	.sectionflags	@""
	.align	4


	//----- nvinfo : EIATTR_CUDA_API_VERSION
	.align		4
        /*0000*/ 	.byte	0x04, 0x37
        /*0002*/ 	.short	(.L_13 - .L_12)
.L_12:
        /*0004*/ 	.word	0x00000082


	//----- nvinfo : EIATTR_KPARAM_INFO
	.align		4
.L_13:
        /*0008*/ 	.byte	0x04, 0x17
        /*000a*/ 	.short	(.L_15 - .L_14)
.L_14:
        /*000c*/ 	.word	0x00000000
        /*0010*/ 	.short	0x0001
        /*0012*/ 	.short	0x0008
        /*0014*/ 	.byte	0x00, 0xf5, 0x21, 0x00


	//----- nvinfo : EIATTR_KPARAM_INFO
	.align		4
.L_15:
        /*0018*/ 	.byte	0x04, 0x17
        /*001a*/ 	.short	(.L_17 - .L_16)
.L_16:
        /*001c*/ 	.word	0x00000000
        /*0020*/ 	.short	0x0000
        /*0022*/ 	.short	0x0000
        /*0024*/ 	.byte	0x00, 0xf5, 0x21, 0x00


	//----- nvinfo : EIATTR_SPARSE_MMA_MASK
	.align		4
.L_17:
        /*0028*/ 	.byte	0x03, 0x50
        /*002a*/ 	.short	0x0000


	//----- nvinfo : EIATTR_MAXREG_COUNT
	.align		4
        /*002c*/ 	.byte	0x03, 0x1b
        /*002e*/ 	.short	0x00ff


	//----- nvinfo : EIATTR_NUM_BARRIERS
	.align		4
        /*0030*/ 	.byte	0x02, 0x4c
        /*0032*/ 	.byte	0x01
	.zero		1


	//----- nvinfo : EIATTR_MERCURY_ISA_VERSION
	.align		4
        /*0034*/ 	.byte	0x03, 0x5f
        /*0036*/ 	.short	0x0101


	//----- nvinfo : EIATTR_VRC_CTA_INIT_COUNT
	.align		4
        /*0038*/ 	.byte	0x02, 0x4a
	.zero		1
	.zero		1


	//----- nvinfo : EIATTR_EXIT_INSTR_OFFSETS
	.align		4
        /*003c*/ 	.byte	0x04, 0x1c
        /*003e*/ 	.short	(.L_19 - .L_18)


	//   ....[0]....
.L_18:
        /*0040*/ 	.word	0x00000150


	//----- nvinfo : EIATTR_CBANK_PARAM_SIZE
	.align		4
.L_19:
        /*0044*/ 	.byte	0x03, 0x19
        /*0046*/ 	.short	0x0010


	//----- nvinfo : EIATTR_PARAM_CBANK
	.align		4
        /*0048*/ 	.byte	0x04, 0x0a
        /*004a*/ 	.short	(.L_21 - .L_20)
	.align		4
.L_20:
        /*004c*/ 	.word	index@(.nv.constant0._Z23conflicting_bank_accessPfS_)
        /*0050*/ 	.short	0x0380
        /*0052*/ 	.short	0x0010


	//----- nvinfo : EIATTR_SW_WAR
	.align		4
.L_21:
        /*0054*/ 	.byte	0x04, 0x36
        /*0056*/ 	.short	(.L_23 - .L_22)
.L_22:
        /*0058*/ 	.word	0x00000008
.L_23:


//--------------------- .nv.info._Z27non_conflicting_bank_accessPfS_ --------------------------
	.section	.nv.info._Z27non_conflicting_bank_accessPfS_,"",@"SHT_CUDA_INFO"
	.sectionflags	@""
	.align	4


	//----- nvinfo : EIATTR_CUDA_API_VERSION
	.align		4
        /*0000*/ 	.byte	0x04, 0x37
        /*0002*/ 	.short	(.L_25 - .L_24)
.L_24:
        /*0004*/ 	.word	0x00000082


	//----- nvinfo : EIATTR_KPARAM_INFO
	.align		4
.L_25:
        /*0008*/ 	.byte	0x04, 0x17
        /*000a*/ 	.short	(.L_27 - .L_26)
.L_26:
        /*000c*/ 	.word	0x00000000
        /*0010*/ 	.short	0x0001
        /*0012*/ 	.short	0x0008
        /*0014*/ 	.byte	0x00, 0xf5, 0x21, 0x00


	//----- nvinfo : EIATTR_KPARAM_INFO
	.align		4
.L_27:
        /*0018*/ 	.byte	0x04, 0x17
        /*001a*/ 	.short	(.L_29 - .L_28)
.L_28:
        /*001c*/ 	.word	0x00000000
        /*0020*/ 	.short	0x0000
        /*0022*/ 	.short	0x0000
        /*0024*/ 	.byte	0x00, 0xf5, 0x21, 0x00


	//----- nvinfo : EIATTR_SPARSE_MMA_MASK
	.align		4
.L_29:
        /*0028*/ 	.byte	0x03, 0x50
        /*002a*/ 	.short	0x0000


	//----- nvinfo : EIATTR_MAXREG_COUNT
	.align		4
        /*002c*/ 	.byte	0x03, 0x1b
        /*002e*/ 	.short	0x00ff


	//----- nvinfo : EIATTR_NUM_BARRIERS
	.align		4
        /*0030*/ 	.byte	0x02, 0x4c
        /*0032*/ 	.byte	0x01
	.zero		1


	//----- nvinfo : EIATTR_MERCURY_ISA_VERSION
	.align		4
        /*0034*/ 	.byte	0x03, 0x5f
        /*0036*/ 	.short	0x0101


	//----- nvinfo : EIATTR_VRC_CTA_INIT_COUNT
	.align		4
        /*0038*/ 	.byte	0x02, 0x4a
	.zero		1
	.zero		1


	//----- nvinfo : EIATTR_EXIT_INSTR_OFFSETS
	.align		4
        /*003c*/ 	.byte	0x04, 0x1c
        /*003e*/ 	.short	(.L_31 - .L_30)


	//   ....[0]....
.L_30:
        /*0040*/ 	.word	0x00000130


	//----- nvinfo : EIATTR_CBANK_PARAM_SIZE
	.align		4
.L_31:
        /*0044*/ 	.byte	0x03, 0x19
        /*0046*/ 	.short	0x0010


	//----- nvinfo : EIATTR_PARAM_CBANK
	.align		4
        /*0048*/ 	.byte	0x04, 0x0a
        /*004a*/ 	.short	(.L_33 - .L_32)
	.align		4
.L_32:
        /*004c*/ 	.word	index@(.nv.constant0._Z27non_conflicting_bank_accessPfS_)
        /*0050*/ 	.short	0x0380
        /*0052*/ 	.short	0x0010


	//----- nvinfo : EIATTR_SW_WAR
	.align		4
.L_33:
        /*0054*/ 	.byte	0x04, 0x36
        /*0056*/ 	.short	(.L_35 - .L_34)
.L_34:
        /*0058*/ 	.word	0x00000008
.L_35:


//--------------------- .nv.callgraph             --------------------------
	.section	.nv.callgraph,"",@"SHT_CUDA_CALLGRAPH"
	.align	4
	.sectionentsize	8
	.align		4
        /*0000*/ 	.word	0x00000000
	.align		4
        /*0004*/ 	.word	0xffffffff
	.align		4
        /*0008*/ 	.word	0x00000000
	.align		4
        /*000c*/ 	.word	0xfffffffe
	.align		4
        /*0010*/ 	.word	0x00000000
	.align		4
        /*0014*/ 	.word	0xfffffffd
	.align		4
        /*0018*/ 	.word	0x00000000
	.align		4
        /*001c*/ 	.word	0xfffffffc


//--------------------- .text._Z23conflicting_bank_accessPfS_ --------------------------
	.section	.text._Z23conflicting_bank_accessPfS_,"ax",@progbits
	.align	128
        .global         _Z23conflicting_bank_accessPfS_
        .type           _Z23conflicting_bank_accessPfS_,@function
        .size           _Z23conflicting_bank_accessPfS_,(.L_x_2 - _Z23conflicting_bank_accessPfS_)
        .other          _Z23conflicting_bank_accessPfS_,@"STO_CUDA_ENTRY STV_DEFAULT"
_Z23conflicting_bank_accessPfS_:
.text._Z23conflicting_bank_accessPfS_:
[----:B------:R-:W-:Y:S01]  /*0000*/  LDC R1, c[0x0][0x37c] ;  /* 0x0000df00ff017b82 */ /* 0x000fe20000000800 */
[----:B------:R-:W0:Y:S07]  /*0010*/  S2R R6, SR_TID.X ;  /* 0x0000000000067919 */ /* 0x000e2e0000002100 */
[----:B------:R-:W1:Y:S01]  /*0020*/  LDC.64 R2, c[0x0][0x380] ;  /* 0x0000e000ff027b82 */ /* 0x000e620000000a00 */
[----:B------:R-:W2:Y:S01]  /*0030*/  LDCU.64 UR6, c[0x0][0x358] ;  /* 0x00006b00ff0677ac */ /* 0x000ea20008000a00 */
[----:B------:R-:W0:Y:S02]  /*0040*/  S2R R7, SR_TID.Y ;  /* 0x0000000000077919 */ /* 0x000e240000002200 */
[----:B0-----:R-:W-:-:S05]  /*0050*/  LEA R5, R7, R6, 0x5 ;  /* 0x0000000607057211 */ /* 0x001fca00078e28ff */
[----:B-1----:R-:W-:-:S05]  /*0060*/  IMAD.WIDE.U32 R2, R5, 0x4, R2 ;  /* 0x0000000405027825 */ /* 0x002fca00078e0002 */
[----:B--2---:R0:W2:Y:S01]  /*0070*/  LDG.E R0, desc[UR6][R2.64] ;  /* 0x0000000602007981 */ /* 0x0040a2000c1e1900 */
[----:B------:R-:W1:Y:S01]  /*0080*/  S2UR UR5, SR_CgaCtaId ;  /* 0x00000000000579c3 */ /* 0x000e620000008800 */
[----:B------:R-:W-:Y:S01]  /*0090*/  UMOV UR4, 0x400 ;  /* 0x0000040000047882 */ /* 0x000fe20000000000 */
[----:B------:R-:W-:-:S06]  /*00a0*/  SHF.L.U32 R6, R6, 0x3, RZ ;  /* 0x0000000306067819 */ /* 0x000fcc00000006ff */
[----:B0-----:R-:W0:Y:S01]  /*00b0*/  LDC.64 R2, c[0x0][0x388] ;  /* 0x0000e200ff027b82 */ /* 0x001e220000000a00 */
[----:B-1----:R-:W-:-:S06]  /*00c0*/  ULEA UR4, UR5, UR4, 0x18 ;  /* 0x0000000405047291 */ /* 0x002fcc000f8ec0ff */
[----:B------:R-:W-:Y:S02]  /*00d0*/  LEA R4, R7, UR4, 0x7 ;  /* 0x0000000407047c11 */ /* 0x000fe4000f8e38ff */
[----:B------:R-:W-:Y:S01]  /*00e0*/  LOP3.LUT R7, R6, 0x78, RZ, 0xc0, !PT ;  /* 0x0000007806077812 */ /* 0x000fe200078ec0ff */
[----:B0-----:R-:W-:-:S03]  /*00f0*/  IMAD.WIDE.U32 R2, R5, 0x4, R2 ;  /* 0x0000000405027825 */ /* 0x001fc600078e0002 */
[----:B------:R-:W-:-:S05]  /*0100*/  IADD3 R7, PT, PT, R4, R7, RZ ;  /* 0x0000000704077210 */ /* 0x000fca0007ffe0ff */
[----:B--2---:R-:W-:Y:S01]  /*0110*/  STS [R7], R0 ;  /* 0x0000000007007388 */ /* 0x004fe20000000800 */
[----:B------:R-:W-:Y:S06]  /*0120*/  BAR.SYNC.DEFER_BLOCKING 0x0 ;  /* 0x0000000000007b1d */ /* 0x000fec0000010000 */
[----:B------:R-:W0:Y:S04]  /*0130*/  LDS R9, [R7] ;  /* 0x0000000007097984 */ /* 0x000e280000000800 */
[----:B0-----:R-:W-:Y:S01]  /*0140*/  STG.E desc[UR6][R2.64], R9 ;  /* 0x0000000902007986 */ /* 0x001fe2000c101906 */
[----:B------:R-:W-:Y:S05]  /*0150*/  EXIT ;  /* 0x000000000000794d */ /* 0x000fea0003800000 */
.L_x_0:
[----:B------:R-:W-:-:S00]  /*0160*/  BRA `(.L_x_0) ;  /* 0xfffffffc00fc7947 */ /* 0x000fc0000383ffff */
[----:B------:R-:W-:-:S00]  /*0170*/  NOP ;  /* 0x0000000000007918 */ /* 0x000fc00000000000 */
        /* <DEDUP_REMOVED lines=8> */
.L_x_2:


//--------------------- .text._Z27non_conflicting_bank_accessPfS_ --------------------------
	.section	.text._Z27non_conflicting_bank_accessPfS_,"ax",@progbits
	.align	128
        .global         _Z27non_conflicting_bank_accessPfS_
        .type           _Z27non_conflicting_bank_accessPfS_,@function
        .size           _Z27non_conflicting_bank_accessPfS_,(.L_x_3 - _Z27non_conflicting_bank_accessPfS_)
        .other          _Z27non_conflicting_bank_accessPfS_,@"STO_CUDA_ENTRY STV_DEFAULT"
_Z27non_conflicting_bank_accessPfS_:
.text._Z27non_conflicting_bank_accessPfS_:
[----:B------:R-:W-:Y:S01]  /*0000*/  LDC R1, c[0x0][0x37c] ;  /* 0x0000df00ff017b82 */ /* 0x000fe20000000800 */
[----:B------:R-:W0:Y:S07]  /*0010*/  S2R R9, SR_TID.X ;  /* 0x0000000000097919 */ /* 0x000e2e0000002100 */
[----:B------:R-:W1:Y:S01]  /*0020*/  LDC.64 R2, c[0x0][0x380] ;  /* 0x0000e000ff027b82 */ /* 0x000e620000000a00 */
[----:B------:R-:W2:Y:S01]  /*0030*/  LDCU.64 UR6, c[0x0][0x358] ;  /* 0x00006b00ff0677ac */ /* 0x000ea20008000a00 */
[----:B------:R-:W0:Y:S06]  /*0040*/  S2R R0, SR_TID.Y ;  /* 0x0000000000007919 */ /* 0x000e2c0000002200 */
[----:B------:R-:W3:Y:S01]  /*0050*/  S2UR UR5, SR_CgaCtaId ;  /* 0x00000000000579c3 */ /* 0x000ee20000008800 */
[----:B------:R-:W-:-:S07]  /*0060*/  UMOV UR4, 0x400 ;  /* 0x0000040000047882 */ /* 0x000fce0000000000 */
[----:B------:R-:W4:Y:S01]  /*0070*/  LDC.64 R4, c[0x0][0x388] ;  /* 0x0000e200ff047b82 */ /* 0x000f220000000a00 */
[----:B0-----:R-:W-:-:S05]  /*0080*/  LEA R7, R0, R9, 0x5 ;  /* 0x0000000900077211 */ /* 0x001fca00078e28ff */
[----:B-1----:R-:W-:-:S06]  /*0090*/  IMAD.WIDE.U32 R2, R7, 0x4, R2 ;  /* 0x0000000407027825 */ /* 0x002fcc00078e0002 */
[----:B--2---:R-:W2:Y:S01]  /*00a0*/  LDG.E R2, desc[UR6][R2.64] ;  /* 0x0000000602027981 */ /* 0x004ea2000c1e1900 */
[----:B---3--:R-:W-:Y:S01]  /*00b0*/  ULEA UR4, UR5, UR4, 0x18 ;  /* 0x0000000405047291 */ /* 0x008fe2000f8ec0ff */
[----:B----4-:R-:W-:-:S05]  /*00c0*/  IMAD.WIDE.U32 R4, R7, 0x4, R4 ;  /* 0x0000000407047825 */ /* 0x010fca00078e0004 */
[----:B------:R-:W-:-:S04]  /*00d0*/  LEA R0, R0, UR4, 0x7 ;  /* 0x0000000400007c11 */ /* 0x000fc8000f8e38ff */
[----:B------:R-:W-:-:S05]  /*00e0*/  LEA R9, R9, R0, 0x2 ;  /* 0x0000000009097211 */ /* 0x000fca00078e10ff */
[----:B--2---:R-:W-:Y:S01]  /*00f0*/  STS [R9], R2 ;  /* 0x0000000209007388 */ /* 0x004fe20000000800 */
[----:B------:R-:W-:Y:S06]  /*0100*/  BAR.SYNC.DEFER_BLOCKING 0x0 ;  /* 0x0000000000007b1d */ /* 0x000fec0000010000 */
[----:B------:R-:W0:Y:S04]  /*0110*/  LDS R11, [R9] ;  /* 0x00000000090b7984 */ /* 0x000e280000000800 */
[----:B0-----:R-:W-:Y:S01]  /*0120*/  STG.E desc[UR6][R4.64], R11 ;  /* 0x0000000b04007986 */ /* 0x001fe2000c101906 */
[----:B------:R-:W-:Y:S05]  /*0130*/  EXIT ;  /* 0x000000000000794d */ /* 0x000fea0003800000 */
.L_x_1:
        /* <DEDUP_REMOVED lines=12> */
.L_x_3:


//--------------------- .nv.shared._Z23conflicting_bank_accessPfS_ --------------------------
	.section	.nv.shared._Z23conflicting_bank_accessPfS_,"aw",@nobits
	.sectionflags	@""
	.align	4
.nv.shared._Z23conflicting_bank_accessPfS_:
	.zero		5120


//--------------------- .nv.shared.reserved.0     --------------------------
	.section	.nv.shared.reserved.0,"aw",@nobits
	.weak		__nv_reservedSMEM_offset_0_alias
	.size		__nv_reservedSMEM_offset_0_alias, 0, 64
	.other		__nv_reservedSMEM_offset_0_alias,@"STO_CUDA_RESERVED_SHARED STV_DEFAULT"
__nv_reservedSMEM_offset_0_alias:
	.zero		0
	.zero		64


//--------------------- .nv.shared._Z27non_conflicting_bank_accessPfS_ --------------------------
	.section	.nv.shared._Z27non_conflicting_bank_accessPfS_,"aw",@nobits
	.sectionflags	@""
	.align	4
.nv.shared._Z27non_conflicting_bank_accessPfS_:
	.zero		5120


//--------------------- .nv.constant0._Z23conflicting_bank_accessPfS_ --------------------------
	.section	.nv.constant0._Z23conflicting_bank_accessPfS_,"a",@progbits
	.sectionflags	@""
	.align	4
.nv.constant0._Z23conflicting_bank_accessPfS_:
	.zero		912


//--------------------- .nv.constant0._Z27non_conflicting_bank_accessPfS_ --------------------------
	.section	.nv.constant0._Z27non_conflicting_bank_accessPfS_,"a",@progbits
	.sectionflags	@""
	.align	4
.nv.constant0._Z27non_conflicting_bank_accessPfS_:
	.zero		912


//--------------------- SYMBOLS --------------------------

	.type		.nv.reservedSmem.offset0,@object
	.size		.nv.reservedSmem.offset0,0x4
	.type		.nv.reservedSmem.cap,@object
	.size		.nv.reservedSmem.cap,0x4
